//
// Generated by NVIDIA NVVM Compiler
//
// Compiler Build ID: CL-36424714
// Cuda compilation tools, release 13.0, V13.0.88
// Based on NVVM 20.0.0
//

.version 9.0
.target sm_100
.address_size 64

	// .globl	_Z15pack_fp4_kernelPK6__halfPhi

.visible .entry _Z15pack_fp4_kernelPK6__halfPhi(
	.param .u64 .ptr .align 1 _Z15pack_fp4_kernelPK6__halfPhi_param_0,
	.param .u64 .ptr .align 1 _Z15pack_fp4_kernelPK6__halfPhi_param_1,
	.param .u32 _Z15pack_fp4_kernelPK6__halfPhi_param_2
)
{
	.reg .pred 	%p<2>;
	.reg .b16 	%rs<8>;
	.reg .b32 	%r<10>;
	.reg .b32 	%f<7>;
	.reg .b64 	%rd<9>;

	ld.param.u64 	%rd1, [_Z15pack_fp4_kernelPK6__halfPhi_param_0];
	ld.param.u64 	%rd2, [_Z15pack_fp4_kernelPK6__halfPhi_param_1];
	ld.param.u32 	%r3, [_Z15pack_fp4_kernelPK6__halfPhi_param_2];
	mov.u32 	%r4, %ctaid.x;
	mov.u32 	%r5, %ntid.x;
	mov.u32 	%r6, %tid.x;
	mad.lo.s32 	%r1, %r4, %r5, %r6;
	shl.b32 	%r2, %r1, 1;
	or.b32  	%r7, %r2, 1;
	setp.ge.s32 	%p1, %r7, %r3;
	@%p1 bra 	$L__BB0_2;
	cvta.to.global.u64 	%rd3, %rd1;
	cvta.to.global.u64 	%rd4, %rd2;
	mul.wide.s32 	%rd5, %r2, 2;
	add.s64 	%rd6, %rd3, %rd5;
	ld.global.u16 	%rs1, [%rd6];
	// begin inline asm
	{  cvt.f32.f16 %f1, %rs1;}

	// end inline asm
	ld.global.u16 	%rs2, [%rd6+2];
	// begin inline asm
	{  cvt.f32.f16 %f2, %rs2;}

	// end inline asm
	min.f32 	%f3, %f1, 0f40E00000;
	max.f32 	%f4, %f3, 0fC1000000;
	cvt.rni.s32.f32 	%r8, %f4;
	cvt.u16.u32 	%rs3, %r8;
	shl.b16 	%rs4, %rs3, 4;
	min.f32 	%f5, %f2, 0f40E00000;
	max.f32 	%f6, %f5, 0fC1000000;
	cvt.rni.s32.f32 	%r9, %f6;
	cvt.u16.u32 	%rs5, %r9;
	and.b16  	%rs6, %rs5, 15;
	or.b16  	%rs7, %rs6, %rs4;
	cvt.s64.s32 	%rd7, %r1;
	add.s64 	%rd8, %rd4, %rd7;
	st.global.u8 	[%rd8], %rs7;
$L__BB0_2:
	ret;

}


// ===== COMPILED SASS (sm_100) =====

	.target	sm_100

	.elftype	@"ET_EXEC"


//--------------------- .note.nv.tkinfo           --------------------------
	.section	.note.nv.tkinfo,"",@"SHT_NOTE"
	.sectionflags	@"SHF_NOTE_NV_TKINFO"
	.tkinfo
        /*0018*/ 	.word	0x00000002
        /*0030*/ 	.string	""
        /*0030*/ 	.string	"ptxas"
        /*0030*/ 	.string	"Cuda compilation tools, release 13.0, V13.0.88"
        /*0030*/ 	.string	"Build cuda_13.0.r13.0/compiler.36424714_0"
        /*0030*/ 	.string	"-arch sm_100 -m 64 "



//--------------------- .note.nv.cuinfo           --------------------------
	.section	.note.nv.cuinfo,"",@"SHT_NOTE"
	.sectionflags	@"SHF_NOTE_NV_CUINFO"
        /*0018*/ 	.short	0x0002
        /*001a*/ 	.short	0x0064
        /*001c*/ 	.short	0x0082
	.zero		2


//--------------------- .nv.info                  --------------------------
	.section	.nv.info,"",@"SHT_CUDA_INFO"
	.align	4


	//----- nvinfo : EIATTR_REGCOUNT
	.align		4
        /*0000*/ 	.byte	0x04, 0x2f
        /*0002*/ 	.short	(.L_1 - .L_0)
	.align		4
.L_0:
        /*0004*/ 	.word	index@(_Z15pack_fp4_kernelPK6__halfPhi)
        /*0008*/ 	.word	0x0000000a


	//----- nvinfo : EIATTR_FRAME_SIZE
	.align		4
.L_1:
        /*000c*/ 	.byte	0x04, 0x11
        /*000e*/ 	.short	(.L_3 - .L_2)
	.align		4
.L_2:
        /*0010*/ 	.word	index@(_Z15pack_fp4_kernelPK6__halfPhi)
        /*0014*/ 	.word	0x00000000


	//----- nvinfo : EIATTR_MIN_STACK_SIZE
	.align		4
.L_3:
        /*0018*/ 	.byte	0x04, 0x12
        /*001a*/ 	.short	(.L_5 - .L_4)
	.align		4
.L_4:
        /*001c*/ 	.word	index@(_Z15pack_fp4_kernelPK6__halfPhi)
        /*0020*/ 	.word	0x00000000
.L_5:


//--------------------- .nv.compat                --------------------------
	.section	.nv.compat,"",@"SHT_CUDA_COMPAT_INFO"
	.align	4
        /*0000*/ 	.byte	0x02, 0x09, 0x00, 0x00, 0x02, 0x02, 0x01, 0x00, 0x02, 0x05, 0x05, 0x00, 0x03, 0x07, 0x01, 0x01
        /*0010*/ 	.byte	0x02, 0x03, 0x00, 0x00, 0x02, 0x06, 0x01, 0x00, 0x04, 0x0b, 0x08, 0x00, 0x09, 0x00, 0x00, 0x00
        /*0020*/ 	.byte	0x00, 0x00, 0x00, 0x00


//--------------------- .nv.info._Z15pack_fp4_kernelPK6__halfPhi --------------------------
	.section	.nv.info._Z15pack_fp4_kernelPK6__halfPhi,"",@"SHT_CUDA_INFO"
	.sectionflags	@""
	.align	4


	//----- nvinfo : EIATTR_CUDA_API_VERSION
	.align		4
        /*0000*/ 	.byte	0x04, 0x37
        /*0002*/ 	.short	(.L_7 - .L_6)
.L_6:
        /*0004*/ 	.word	0x00000082


	//----- nvinfo : EIATTR_KPARAM_INFO
	.align		4
.L_7:
        /*0008*/ 	.byte	0x04, 0x17
        /*000a*/ 	.short	(.L_9 - .L_8)
.L_8:
        /*000c*/ 	.word	0x00000000
        /*0010*/ 	.short	0x0002
        /*0012*/ 	.short	0x0010
        /*0014*/ 	.byte	0x00, 0xf0, 0x11, 0x00


	//----- nvinfo : EIATTR_KPARAM_INFO
	.align		4
.L_9:
        /*0018*/ 	.byte	0x04, 0x17
        /*001a*/ 	.short	(.L_11 - .L_10)
.L_10:
        /*001c*/ 	.word	0x00000000
        /*0020*/ 	.short	0x0001
        /*0022*/ 	.short	0x0008
        /*0024*/ 	.byte	0x00, 0xf5, 0x21, 0x00


	//----- nvinfo : EIATTR_KPARAM_INFO
	.align		4
.L_11:
        /*0028*/ 	.byte	0x04, 0x17
        /*002a*/ 	.short	(.L_13 - .L_12)
.L_12:
        /*002c*/ 	.word	0x00000000
        /*0030*/ 	.short	0x0000
        /*0032*/ 	.short	0x0000
        /*0034*/ 	.byte	0x00, 0xf5, 0x21, 0x00


	//----- nvinfo : EIATTR_SPARSE_MMA_MASK
	.align		4
.L_13:
        /*0038*/ 	.byte	0x03, 0x50
        /*003a*/ 	.short	0x0000


	//----- nvinfo : EIATTR_MAXREG_COUNT
	.align		4
        /*003c*/ 	.byte	0x03, 0x1b
        /*003e*/ 	.short	0x00ff


	//----- nvinfo : EIATTR_MERCURY_ISA_VERSION
	.align		4
        /*0040*/ 	.byte	0x03, 0x5f
        /*0042*/ 	.short	0x0101


	//----- nvinfo : EIATTR_VRC_CTA_INIT_COUNT
	.align		4
        /*0044*/ 	.byte	0x02, 0x4a
	.zero		1
	.zero		1


	//----- nvinfo : EIATTR_EXIT_INSTR_OFFSETS
	.align		4
        /*0048*/ 	.byte	0x04, 0x1c
        /*004a*/ 	.short	(.L_15 - .L_14)


	//   ....[0]....
.L_14:
        /*004c*/ 	.word	0x00000090


	//   ....[1]....
        /*0050*/ 	.word	0x000001d0


	//----- nvinfo : EIATTR_CBANK_PARAM_SIZE
	.align		4
.L_15:
        /*0054*/ 	.byte	0x03, 0x19
        /*0056*/ 	.short	0x0014


	//----- nvinfo : EIATTR_PARAM_CBANK
	.align		4
        /*0058*/ 	.byte	0x04, 0x0a
        /*005a*/ 	.short	(.L_17 - .L_16)
	.align		4
.L_16:
        /*005c*/ 	.word	index@(.nv.constant0._Z15pack_fp4_kernelPK6__halfPhi)
        /*0060*/ 	.short	0x0380
        /*0062*/ 	.short	0x0014


	//----- nvinfo : EIATTR_SW_WAR
	.align		4
.L_17:
        /*0064*/ 	.byte	0x04, 0x36
        /*0066*/ 	.short	(.L_19 - .L_18)
.L_18:
        /*0068*/ 	.word	0x00000008
.L_19:


//--------------------- .nv.callgraph             --------------------------
	.section	.nv.callgraph,"",@"SHT_CUDA_CALLGRAPH"
	.align	4
	.sectionentsize	8
	.align		4
        /*0000*/ 	.word	0x00000000
	.align		4
        /*0004*/ 	.word	0xffffffff
	.align		4
        /*0008*/ 	.word	0x00000000
	.align		4
        /*000c*/ 	.word	0xfffffffe
	.align		4
        /*0010*/ 	.word	0x00000000
	.align		4
        /*0014*/ 	.word	0xfffffffd
	.align		4
        /*0018*/ 	.word	0x00000000
	.align		4
        /*001c*/ 	.word	0xfffffffc


//--------------------- .text._Z15pack_fp4_kernelPK6__halfPhi --------------------------
	.section	.text._Z15pack_fp4_kernelPK6__halfPhi,"ax",@progbits
	.align	128
        .global         _Z15pack_fp4_kernelPK6__halfPhi
        .type           _Z15pack_fp4_kernelPK6__halfPhi,@function
        .size           _Z15pack_fp4_kernelPK6__halfPhi,(.L_x_1 - _Z15pack_fp4_kernelPK6__halfPhi)
        .other          _Z15pack_fp4_kernelPK6__halfPhi,@"STO_CUDA_ENTRY STV_DEFAULT"
_Z15pack_fp4_kernelPK6__halfPhi:
.text._Z15pack_fp4_kernelPK6__halfPhi:
[----:B------:R-:W-:Y:S01]  /*0000*/  LDC R1, c[0x0][0x37c] ;  /* 0x0000df00ff017b82 */ /* 0x000fe20000000800 */
[----:B------:R-:W0:Y:S07]  /*0010*/  S2R R3, SR_TID.X ;  /* 0x0000000000037919 */ /* 0x000e2e0000002100 */
[----:B------:R-:W0:Y:S01]  /*0020*/  S2UR UR4, SR_CTAID.X ;  /* 0x00000000000479c3 */ /* 0x000e220000002500 */
[----:B------:R-:W1:Y:S07]  /*0030*/  LDCU UR5, c[0x0][0x390] ;  /* 0x00007200ff0577ac */ /* 0x000e6e0008000800 */
[----:B------:R-:W0:Y:S02]  /*0040*/  LDC R0, c[0x0][0x360] ;  /* 0x0000d800ff007b82 */ /* 0x000e240000000800 */
[----:B0-----:R-:W-:-:S04]  /*0050*/  IMAD R0, R0, UR4, R3 ;  /* 0x0000000400007c24 */ /* 0x001fc8000f8e0203 */
[----:B------:R-:W-:-:S04]  /*0060*/  IMAD.SHL.U32 R5, R0, 0x2, RZ ;  /* 0x0000000200057824 */ /* 0x000fc800078e00ff */
[----:B------:R-:W-:-:S05]  /*0070*/  VIADD R2, R5, 0x1 ;  /* 0x0000000105027836 */ /* 0x000fca0000000000 */
[----:B-1----:R-:W-:-:S13]  /*0080*/  ISETP.GE.AND P0, PT, R2, UR5, PT ;  /* 0x0000000502007c0c */ /* 0x002fda000bf06270 */
[----:B------:R-:W-:Y:S05]  /*0090*/  @P0 EXIT ;  /* 0x000000000000094d */ /* 0x000fea0003800000 */
[----:B------:R-:W0:Y:S01]  /*00a0*/  LDC.64 R2, c[0x0][0x380] ;  /* 0x0000e000ff027b82 */ /* 0x000e220000000a00 */
[----:B------:R-:W1:Y:S01]  /*00b0*/  LDCU.64 UR4, c[0x0][0x358] ;  /* 0x00006b00ff0477ac */ /* 0x000e620008000a00 */
[----:B------:R-:W2:Y:S01]  /*00c0*/  LDCU.64 UR6, c[0x0][0x388] ;  /* 0x00007100ff0677ac */ /* 0x000ea20008000a00 */
[----:B0-----:R-:W-:-:S05]  /*00d0*/  IMAD.WIDE R2, R5, 0x2, R2 ;  /* 0x0000000205027825 */ /* 0x001fca00078e0202 */
[----:B-1----:R-:W3:Y:S04]  /*00e0*/  LDG.E.U16 R5, desc[UR4][R2.64+0x2] ;  /* 0x0000020402057981 */ /* 0x002ee8000c1e1500 */
[----:B------:R-:W4:Y:S01]  /*00f0*/  LDG.E.U16 R4, desc[UR4][R2.64] ;  /* 0x0000000402047981 */ /* 0x000f22000c1e1500 */
[----:B---3--:R-:W-:Y:S02]  /*0100*/  HADD2.F32 R5, -RZ, R5.H0_H0 ;  /* 0x20000005ff057230 */ /* 0x008fe40000004100 */
[----:B----4-:R-:W-:-:S03]  /*0110*/  HADD2.F32 R4, -RZ, R4.H0_H0 ;  /* 0x20000004ff047230 */ /* 0x010fc60000004100 */
[----:B------:R-:W-:-:S04]  /*0120*/  FMNMX R5, R5, 7, PT ;  /* 0x40e0000005057809 */ /* 0x000fc80003800000 */
[----:B------:R-:W-:Y:S02]  /*0130*/  FMNMX R7, R5, -8, !PT ;  /* 0xc100000005077809 */ /* 0x000fe40007800000 */
[----:B------:R-:W-:-:S04]  /*0140*/  FMNMX R4, R4, 7, PT ;  /* 0x40e0000004047809 */ /* 0x000fc80003800000 */
[----:B------:R-:W-:Y:S01]  /*0150*/  FMNMX R6, R4, -8, !PT ;  /* 0xc100000004067809 */ /* 0x000fe20007800000 */
[----:B------:R-:W0:Y:S01]  /*0160*/  F2I.NTZ R7, R7 ;  /* 0x0000000700077305 */ /* 0x000e220000203100 */
[----:B--2---:R-:W-:-:S04]  /*0170*/  IADD3 R4, P0, PT, R0, UR6, RZ ;  /* 0x0000000600047c10 */ /* 0x004fc8000ff1e0ff */
[----:B------:R-:W-:-:S03]  /*0180*/  LEA.HI.X.SX32 R5, R0, UR7, 0x1, P0 ;  /* 0x0000000700057c11 */ /* 0x000fc600080f0eff */
[----:B------:R-:W1:Y:S01]  /*0190*/  F2I.NTZ R6, R6 ;  /* 0x0000000600067305 */ /* 0x000e620000203100 */
[----:B0-----:R-:W-:-:S05]  /*01a0*/  LOP3.LUT R3, R7, 0xf, RZ, 0xc0, !PT ;  /* 0x0000000f07037812 */ /* 0x001fca00078ec0ff */
[----:B-1----:R-:W-:-:S05]  /*01b0*/  IMAD R3, R6, 0x10, R3 ;  /* 0x0000001006037824 */ /* 0x002fca00078e0203 */
[----:B------:R-:W-:Y:S01]  /*01c0*/  STG.E.U8 desc[UR4][R4.64], R3 ;  /* 0x0000000304007986 */ /* 0x000fe2000c101104 */
[----:B------:R-:W-:Y:S05]  /*01d0*/  EXIT ;  /* 0x000000000000794d */ /* 0x000fea0003800000 */
.L_x_0:
[----:B------:R-:W-:-:S00]  /*01e0*/  BRA `(.L_x_0) ;  /* 0xfffffffc00fc7947 */ /* 0x000fc0000383ffff */
[----:B------:R-:W-:-:S00]  /*01f0*/  NOP ;  /* 0x0000000000007918 */ /* 0x000fc00000000000 */
        /* <DEDUP_REMOVED lines=8> */
.L_x_1:


//--------------------- .nv.shared.reserved.0     --------------------------
	.section	.nv.shared.reserved.0,"aw",@nobits
	.weak		__nv_reservedSMEM_offset_0_alias
	.size		__nv_reservedSMEM_offset_0_alias, 0, 64
	.other		__nv_reservedSMEM_offset_0_alias,@"STO_CUDA_RESERVED_SHARED STV_DEFAULT"
__nv_reservedSMEM_offset_0_alias:
	.zero		0
	.zero		64


//--------------------- .nv.constant0._Z15pack_fp4_kernelPK6__halfPhi --------------------------
	.section	.nv.constant0._Z15pack_fp4_kernelPK6__halfPhi,"a",@progbits
	.sectionflags	@""
	.align	4
.nv.constant0._Z15pack_fp4_kernelPK6__halfPhi:
	.zero		916


//--------------------- SYMBOLS --------------------------

	.type		.nv.reservedSmem.offset0,@object
	.size		.nv.reservedSmem.offset0,0x4
